//
// Generated by NVIDIA NVVM Compiler
//
// Compiler Build ID: CL-36424714
// Cuda compilation tools, release 13.0, V13.0.88
// Based on NVVM 20.0.0
//

.version 9.0
.target sm_100
.address_size 64

	// .globl	_Z9transposePA1024_i

.visible .entry _Z9transposePA1024_i(
	.param .u64 .ptr .align 1 _Z9transposePA1024_i_param_0
)
{
	.reg .pred 	%p<6>;
	.reg .b32 	%r<25>;
	.reg .b64 	%rd<29>;

	ld.param.u64 	%rd14, [_Z9transposePA1024_i_param_0];
	mov.u32 	%r1, %tid.x;
	setp.eq.s32 	%p1, %r1, 0;
	@%p1 bra 	$L__BB0_7;
	cvta.to.global.u64 	%rd1, %rd14;
	and.b32  	%r2, %r1, 3;
	setp.lt.u32 	%p2, %r1, 4;
	mov.b32 	%r23, 0;
	@%p2 bra 	$L__BB0_4;
	and.b32  	%r23, %r1, 1020;
	neg.s32 	%r22, %r23;
	mul.wide.u32 	%rd15, %r1, 4096;
	add.s64 	%rd16, %rd15, %rd1;
	add.s64 	%rd26, %rd16, 8;
	mul.wide.u32 	%rd17, %r1, 4;
	add.s64 	%rd18, %rd17, %rd1;
	add.s64 	%rd25, %rd18, 8192;
$L__BB0_3:
	ld.global.u32 	%r12, [%rd26+-8];
	ld.global.u32 	%r13, [%rd25+-8192];
	st.global.u32 	[%rd26+-8], %r13;
	st.global.u32 	[%rd25+-8192], %r12;
	ld.global.u32 	%r14, [%rd26+-4];
	ld.global.u32 	%r15, [%rd25+-4096];
	st.global.u32 	[%rd26+-4], %r15;
	st.global.u32 	[%rd25+-4096], %r14;
	ld.global.u32 	%r16, [%rd26];
	ld.global.u32 	%r17, [%rd25];
	st.global.u32 	[%rd26], %r17;
	st.global.u32 	[%rd25], %r16;
	ld.global.u32 	%r18, [%rd26+4];
	ld.global.u32 	%r19, [%rd25+4096];
	st.global.u32 	[%rd26+4], %r19;
	st.global.u32 	[%rd25+4096], %r18;
	add.s32 	%r22, %r22, 4;
	add.s64 	%rd26, %rd26, 16;
	add.s64 	%rd25, %rd25, 16384;
	setp.ne.s32 	%p3, %r22, 0;
	@%p3 bra 	$L__BB0_3;
$L__BB0_4:
	setp.eq.s32 	%p4, %r2, 0;
	@%p4 bra 	$L__BB0_7;
	mul.wide.u32 	%rd19, %r23, 4096;
	mul.wide.u32 	%rd20, %r1, 4;
	or.b64  	%rd21, %rd19, %rd20;
	add.s64 	%rd28, %rd1, %rd21;
	mul.wide.u32 	%rd22, %r1, 4096;
	mul.wide.u32 	%rd23, %r23, 4;
	or.b64  	%rd24, %rd22, %rd23;
	add.s64 	%rd27, %rd1, %rd24;
	neg.s32 	%r24, %r2;
$L__BB0_6:
	.pragma "nounroll";
	ld.global.u32 	%r20, [%rd27];
	ld.global.u32 	%r21, [%rd28];
	st.global.u32 	[%rd27], %r21;
	st.global.u32 	[%rd28], %r20;
	add.s64 	%rd28, %rd28, 4096;
	add.s64 	%rd27, %rd27, 4;
	add.s32 	%r24, %r24, 1;
	setp.ne.s32 	%p5, %r24, 0;
	@%p5 bra 	$L__BB0_6;
$L__BB0_7:
	ret;

}


// ===== COMPILED SASS (sm_100) =====

	.target	sm_100

	.elftype	@"ET_EXEC"


//--------------------- .note.nv.tkinfo           --------------------------
	.section	.note.nv.tkinfo,"",@"SHT_NOTE"
	.sectionflags	@"SHF_NOTE_NV_TKINFO"
	.tkinfo
        /*0018*/ 	.word	0x00000002
        /*0030*/ 	.string	""
        /*0030*/ 	.string	"ptxas"
        /*0030*/ 	.string	"Cuda compilation tools, release 13.0, V13.0.88"
        /*0030*/ 	.string	"Build cuda_13.0.r13.0/compiler.36424714_0"
        /*0030*/ 	.string	"-arch sm_100 -m 64 "



//--------------------- .note.nv.cuinfo           --------------------------
	.section	.note.nv.cuinfo,"",@"SHT_NOTE"
	.sectionflags	@"SHF_NOTE_NV_CUINFO"
        /*0018*/ 	.short	0x0002
        /*001a*/ 	.short	0x0064
        /*001c*/ 	.short	0x0082
	.zero		2


//--------------------- .nv.info                  --------------------------
	.section	.nv.info,"",@"SHT_CUDA_INFO"
	.align	4


	//----- nvinfo : EIATTR_REGCOUNT
	.align		4
        /*0000*/ 	.byte	0x04, 0x2f
        /*0002*/ 	.short	(.L_1 - .L_0)
	.align		4
.L_0:
        /*0004*/ 	.word	index@(_Z9transposePA1024_i)
        /*0008*/ 	.word	0x0000001a


	//----- nvinfo : EIATTR_FRAME_SIZE
	.align		4
.L_1:
        /*000c*/ 	.byte	0x04, 0x11
        /*000e*/ 	.short	(.L_3 - .L_2)
	.align		4
.L_2:
        /*0010*/ 	.word	index@(_Z9transposePA1024_i)
        /*0014*/ 	.word	0x00000000


	//----- nvinfo : EIATTR_MIN_STACK_SIZE
	.align		4
.L_3:
        /*0018*/ 	.byte	0x04, 0x12
        /*001a*/ 	.short	(.L_5 - .L_4)
	.align		4
.L_4:
        /*001c*/ 	.word	index@(_Z9transposePA1024_i)
        /*0020*/ 	.word	0x00000000
.L_5:


//--------------------- .nv.compat                --------------------------
	.section	.nv.compat,"",@"SHT_CUDA_COMPAT_INFO"
	.align	4
        /*0000*/ 	.byte	0x02, 0x09, 0x00, 0x00, 0x02, 0x02, 0x01, 0x00, 0x02, 0x05, 0x05, 0x00, 0x03, 0x07, 0x01, 0x01
        /*0010*/ 	.byte	0x02, 0x03, 0x00, 0x00, 0x02, 0x06, 0x01, 0x00, 0x04, 0x0b, 0x08, 0x00, 0x09, 0x00, 0x00, 0x00
        /*0020*/ 	.byte	0x00, 0x00, 0x00, 0x00


//--------------------- .nv.info._Z9transposePA1024_i --------------------------
	.section	.nv.info._Z9transposePA1024_i,"",@"SHT_CUDA_INFO"
	.sectionflags	@""
	.align	4


	//----- nvinfo : EIATTR_CUDA_API_VERSION
	.align		4
        /*0000*/ 	.byte	0x04, 0x37
        /*0002*/ 	.short	(.L_7 - .L_6)
.L_6:
        /*0004*/ 	.word	0x00000082


	//----- nvinfo : EIATTR_KPARAM_INFO
	.align		4
.L_7:
        /*0008*/ 	.byte	0x04, 0x17
        /*000a*/ 	.short	(.L_9 - .L_8)
.L_8:
        /*000c*/ 	.word	0x00000000
        /*0010*/ 	.short	0x0000
        /*0012*/ 	.short	0x0000
        /*0014*/ 	.byte	0x00, 0xf5, 0x21, 0x00


	//----- nvinfo : EIATTR_SPARSE_MMA_MASK
	.align		4
.L_9:
        /*0018*/ 	.byte	0x03, 0x50
        /*001a*/ 	.short	0x0000


	//----- nvinfo : EIATTR_MAXREG_COUNT
	.align		4
        /*001c*/ 	.byte	0x03, 0x1b
        /*001e*/ 	.short	0x00ff


	//----- nvinfo : EIATTR_MERCURY_ISA_VERSION
	.align		4
        /*0020*/ 	.byte	0x03, 0x5f
        /*0022*/ 	.short	0x0101


	//----- nvinfo : EIATTR_VRC_CTA_INIT_COUNT
	.align		4
        /*0024*/ 	.byte	0x02, 0x4a
	.zero		1
	.zero		1


	//----- nvinfo : EIATTR_EXIT_INSTR_OFFSETS
	.align		4
        /*0028*/ 	.byte	0x04, 0x1c
        /*002a*/ 	.short	(.L_11 - .L_10)


	//   ....[0]....
.L_10:
        /*002c*/ 	.word	0x00000030


	//   ....[1]....
        /*0030*/ 	.word	0x00000b90


	//   ....[2]....
        /*0034*/ 	.word	0x00000d70


	//----- nvinfo : EIATTR_CRS_STACK_SIZE
	.align		4
.L_11:
        /*0038*/ 	.byte	0x04, 0x1e
        /*003a*/ 	.short	(.L_13 - .L_12)
.L_12:
        /*003c*/ 	.word	0x00000000


	//----- nvinfo : EIATTR_CBANK_PARAM_SIZE
	.align		4
.L_13:
        /*0040*/ 	.byte	0x03, 0x19
        /*0042*/ 	.short	0x0008


	//----- nvinfo : EIATTR_PARAM_CBANK
	.align		4
        /*0044*/ 	.byte	0x04, 0x0a
        /*0046*/ 	.short	(.L_15 - .L_14)
	.align		4
.L_14:
        /*0048*/ 	.word	index@(.nv.constant0._Z9transposePA1024_i)
        /*004c*/ 	.short	0x0380
        /*004e*/ 	.short	0x0008


	//----- nvinfo : EIATTR_SW_WAR
	.align		4
.L_15:
        /*0050*/ 	.byte	0x04, 0x36
        /*0052*/ 	.short	(.L_17 - .L_16)
.L_16:
        /*0054*/ 	.word	0x00000008
.L_17:


//--------------------- .nv.callgraph             --------------------------
	.section	.nv.callgraph,"",@"SHT_CUDA_CALLGRAPH"
	.align	4
	.sectionentsize	8
	.align		4
        /*0000*/ 	.word	0x00000000
	.align		4
        /*0004*/ 	.word	0xffffffff
	.align		4
        /*0008*/ 	.word	0x00000000
	.align		4
        /*000c*/ 	.word	0xfffffffe
	.align		4
        /*0010*/ 	.word	0x00000000
	.align		4
        /*0014*/ 	.word	0xfffffffd
	.align		4
        /*0018*/ 	.word	0x00000000
	.align		4
        /*001c*/ 	.word	0xfffffffc


//--------------------- .text._Z9transposePA1024_i --------------------------
	.section	.text._Z9transposePA1024_i,"ax",@progbits
	.align	128
        .global         _Z9transposePA1024_i
        .type           _Z9transposePA1024_i,@function
        .size           _Z9transposePA1024_i,(.L_x_11 - _Z9transposePA1024_i)
        .other          _Z9transposePA1024_i,@"STO_CUDA_ENTRY STV_DEFAULT"
_Z9transposePA1024_i:
.text._Z9transposePA1024_i:
[----:B------:R-:W-:Y:S01]  /*0000*/  LDC R1, c[0x0][0x37c] ;  /* 0x0000df00ff017b82 */ /* 0x000fe20000000800 */
[----:B------:R-:W0:Y:S02]  /*0010*/  S2R R7, SR_TID.X ;  /* 0x0000000000077919 */ /* 0x000e240000002100 */
[----:B0-----:R-:W-:-:S13]  /*0020*/  ISETP.NE.AND P0, PT, R7, RZ, PT ;  /* 0x000000ff0700720c */ /* 0x001fda0003f05270 */
[----:B------:R-:W-:Y:S05]  /*0030*/  @!P0 EXIT ;  /* 0x000000000000894d */ /* 0x000fea0003800000 */
[C---:B------:R-:W-:Y:S01]  /*0040*/  ISETP.GE.U32.AND P0, PT, R7.reuse, 0x4, PT ;  /* 0x000000040700780c */ /* 0x040fe20003f06070 */
[----:B------:R-:W0:Y:S01]  /*0050*/  LDCU.64 UR4, c[0x0][0x358] ;  /* 0x00006b00ff0477ac */ /* 0x000e220008000a00 */
[----:B------:R-:W-:Y:S01]  /*0060*/  BSSY.RECONVERGENT B1, `(.L_x_0) ;  /* 0x00000b0000017945 */ /* 0x000fe20003800200 */
[----:B------:R-:W-:Y:S01]  /*0070*/  LOP3.LUT R0, R7, 0x3, RZ, 0xc0, !PT ;  /* 0x0000000307007812 */ /* 0x000fe200078ec0ff */
[----:B------:R-:W-:-:S09]  /*0080*/  IMAD.MOV.U32 R6, RZ, RZ, RZ ;  /* 0x000000ffff067224 */ /* 0x000fd200078e00ff */
[----:B------:R-:W-:Y:S05]  /*0090*/  @!P0 BRA `(.L_x_1) ;  /* 0x0000000800b08947 */ /* 0x000fea0003800000 */
[----:B------:R-:W1:Y:S01]  /*00a0*/  LDC.64 R4, c[0x0][0x380] ;  /* 0x0000e000ff047b82 */ /* 0x000e620000000a00 */
[----:B------:R-:W-:Y:S01]  /*00b0*/  LOP3.LUT R6, R7, 0x3fc, RZ, 0xc0, !PT ;  /* 0x000003fc07067812 */ /* 0x000fe200078ec0ff */
[----:B------:R-:W-:Y:S04]  /*00c0*/  BSSY.RELIABLE B0, `(.L_x_2) ;  /* 0x000008e000007945 */ /* 0x000fe80003800100 */
[----:B------:R-:W-:-:S05]  /*00d0*/  IMAD.MOV R8, RZ, RZ, -R6 ;  /* 0x000000ffff087224 */ /* 0x000fca00078e0a06 */
[----:B------:R-:W-:Y:S01]  /*00e0*/  ISETP.GE.AND P0, PT, R8, RZ, PT ;  /* 0x000000ff0800720c */ /* 0x000fe20003f06270 */
[----:B-1----:R-:W-:-:S04]  /*00f0*/  IMAD.WIDE.U32 R2, R7, 0x1000, R4 ;  /* 0x0000100007027825 */ /* 0x002fc800078e0004 */
[----:B------:R-:W-:Y:S01]  /*0100*/  IMAD.WIDE.U32 R4, R7, 0x4, R4 ;  /* 0x0000000407047825 */ /* 0x000fe200078e0004 */
[----:B------:R-:W-:Y:S02]  /*0110*/  IADD3 R2, P1, PT, R2, 0x8, RZ ;  /* 0x0000000802027810 */ /* 0x000fe40007f3e0ff */
[----:B------:R-:W-:-:S03]  /*0120*/  IADD3 R4, P2, PT, R4, 0x2000, RZ ;  /* 0x0000200004047810 */ /* 0x000fc60007f5e0ff */
[----:B------:R-:W-:Y:S02]  /*0130*/  IMAD.X R3, RZ, RZ, R3, P1 ;  /* 0x000000ffff037224 */ /* 0x000fe400008e0603 */
[----:B------:R-:W-:Y:S01]  /*0140*/  IMAD.X R5, RZ, RZ, R5, P2 ;  /* 0x000000ffff057224 */ /* 0x000fe200010e0605 */
[----:B------:R-:W-:Y:S07]  /*0150*/  @P0 BRA `(.L_x_3) ;  /* 0x0000000800100947 */ /* 0x000fee0003800000 */
[----:B------:R-:W-:Y:S01]  /*0160*/  IMAD.MOV R9, RZ, RZ, -R8 ;  /* 0x000000ffff097224 */ /* 0x000fe200078e0a08 */
[----:B------:R-:W-:Y:S01]  /*0170*/  BSSY.RECONVERGENT B2, `(.L_x_4) ;  /* 0x0000050000027945 */ /* 0x000fe20003800200 */
[----:B------:R-:W-:-:S03]  /*0180*/  PLOP3.LUT P0, PT, PT, PT, PT, 0x80, 0x8 ;  /* 0x000000000008781c */ /* 0x000fc60003f0f070 */
[----:B------:R-:W-:-:S13]  /*0190*/  ISETP.GT.AND P1, PT, R9, 0xc, PT ;  /* 0x0000000c0900780c */ /* 0x000fda0003f24270 */
[----:B------:R-:W-:Y:S05]  /*01a0*/  @!P1 BRA `(.L_x_5) ;  /* 0x0000000400309947 */ /* 0x000fea0003800000 */
[----:B------:R-:W-:-:S13]  /*01b0*/  PLOP3.LUT P0, PT, PT, PT, PT, 0x8, 0x80 ;  /* 0x000000000080781c */ /* 0x000fda0003f0e170 */
.L_x_6:
[----:B0-----:R-:W2:Y:S04]  /*01c0*/  LDG.E R11, desc[UR4][R4.64+-0x2000] ;  /* 0xffe00004040b7981 */ /* 0x001ea8000c1e1900 */
[----:B------:R-:W3:Y:S04]  /*01d0*/  LDG.E R9, desc[UR4][R2.64+-0x8] ;  /* 0xfffff80402097981 */ /* 0x000ee8000c1e1900 */
[----:B--2---:R0:W-:Y:S04]  /*01e0*/  STG.E desc[UR4][R2.64+-0x8], R11 ;  /* 0xfffff80b02007986 */ /* 0x0041e8000c101904 */
[----:B---3--:R1:W-:Y:S04]  /*01f0*/  STG.E desc[UR4][R4.64+-0x2000], R9 ;  /* 0xffe0000904007986 */ /* 0x0083e8000c101904 */
[----:B------:R-:W2:Y:S04]  /*0200*/  LDG.E R15, desc[UR4][R4.64+-0x1000] ;  /* 0xfff00004040f7981 */ /* 0x000ea8000c1e1900 */
[----:B------:R-:W3:Y:S04]  /*0210*/  LDG.E R13, desc[UR4][R2.64+-0x4] ;  /* 0xfffffc04020d7981 */ /* 0x000ee8000c1e1900 */
[----:B--2---:R2:W-:Y:S04]  /*0220*/  STG.E desc[UR4][R2.64+-0x4], R15 ;  /* 0xfffffc0f02007986 */ /* 0x0045e8000c101904 */
[----:B---3--:R3:W-:Y:S04]  /*0230*/  STG.E desc[UR4][R4.64+-0x1000], R13 ;  /* 0xfff0000d04007986 */ /* 0x0087e8000c101904 */
[----:B------:R-:W4:Y:S04]  /*0240*/  LDG.E R19, desc[UR4][R4.64] ;  /* 0x0000000404137981 */ /* 0x000f28000c1e1900 */
[----:B------:R-:W5:Y:S04]  /*0250*/  LDG.E R17, desc[UR4][R2.64] ;  /* 0x0000000402117981 */ /* 0x000f68000c1e1900 */
[----:B----4-:R4:W-:Y:S04]  /*0260*/  STG.E desc[UR4][R2.64], R19 ;  /* 0x0000001302007986 */ /* 0x0109e8000c101904 */
[----:B-----5:R5:W-:Y:S04]  /*0270*/  STG.E desc[UR4][R4.64], R17 ;  /* 0x0000001104007986 */ /* 0x020be8000c101904 */
[----:B------:R-:W2:Y:S04]  /*0280*/  LDG.E R21, desc[UR4][R4.64+0x1000] ;  /* 0x0010000404157981 */ /* 0x000ea8000c1e1900 */
[----:B0-----:R-:W3:Y:S04]  /*0290*/  LDG.E R11, desc[UR4][R2.64+0x4] ;  /* 0x00000404020b7981 */ /* 0x001ee8000c1e1900 */
[----:B--2---:R0:W-:Y:S04]  /*02a0*/  STG.E desc[UR4][R2.64+0x4], R21 ;  /* 0x0000041502007986 */ /* 0x0041e8000c101904 */
[----:B---3--:R2:W-:Y:S04]  /*02b0*/  STG.E desc[UR4][R4.64+0x1000], R11 ;  /* 0x0010000b04007986 */ /* 0x0085e8000c101904 */
[----:B------:R-:W3:Y:S04]  /*02c0*/  LDG.E R23, desc[UR4][R4.64+0x2000] ;  /* 0x0020000404177981 */ /* 0x000ee8000c1e1900 */
[----:B-1----:R-:W4:Y:S04]  /*02d0*/  LDG.E R9, desc[UR4][R2.64+0x8] ;  /* 0x0000080402097981 */ /* 0x002f28000c1e1900 */
[----:B---3--:R1:W-:Y:S04]  /*02e0*/  STG.E desc[UR4][R2.64+0x8], R23 ;  /* 0x0000081702007986 */ /* 0x0083e8000c101904 */
[----:B----4-:R3:W-:Y:S04]  /*02f0*/  STG.E desc[UR4][R4.64+0x2000], R9 ;  /* 0x0020000904007986 */ /* 0x0107e8000c101904 */
[----:B------:R-:W4:Y:S04]  /*0300*/  LDG.E R15, desc[UR4][R4.64+0x3000] ;  /* 0x00300004040f7981 */ /* 0x000f28000c1e1900 */
[----:B------:R-:W5:Y:S04]  /*0310*/  LDG.E R13, desc[UR4][R2.64+0xc] ;  /* 0x00000c04020d7981 */ /* 0x000f68000c1e1900 */
[----:B----4-:R4:W-:Y:S04]  /*0320*/  STG.E desc[UR4][R2.64+0xc], R15 ;  /* 0x00000c0f02007986 */ /* 0x0109e8000c101904 */
[----:B-----5:R5:W-:Y:S04]  /*0330*/  STG.E desc[UR4][R4.64+0x3000], R13 ;  /* 0x0030000d04007986 */ /* 0x020be8000c101904 */
[----:B------:R-:W2:Y:S04]  /*0340*/  LDG.E R19, desc[UR4][R4.64+0x4000] ;  /* 0x0040000404137981 */ /* 0x000ea8000c1e1900 */
[----:B------:R-:W3:Y:S04]  /*0350*/  LDG.E R17, desc[UR4][R2.64+0x10] ;  /* 0x0000100402117981 */ /* 0x000ee8000c1e1900 */
[----:B--2---:R2:W-:Y:S04]  /*0360*/  STG.E desc[UR4][R2.64+0x10], R19 ;  /* 0x0000101302007986 */ /* 0x0045e8000c101904 */
[----:B---3--:R3:W-:Y:S04]  /*0370*/  STG.E desc[UR4][R4.64+0x4000], R17 ;  /* 0x0040001104007986 */ /* 0x0087e8000c101904 */
[----:B0-----:R-:W4:Y:S04]  /*0380*/  LDG.E R21, desc[UR4][R4.64+0x5000] ;  /* 0x0050000404157981 */ /* 0x001f28000c1e1900 */
[----:B------:R-:W5:Y:S04]  /*0390*/  LDG.E R11, desc[UR4][R2.64+0x14] ;  /* 0x00001404020b7981 */ /* 0x000f68000c1e1900 */
[----:B----4-:R0:W-:Y:S04]  /*03a0*/  STG.E desc[UR4][R2.64+0x14], R21 ;  /* 0x0000141502007986 */ /* 0x0101e8000c101904 */
[----:B-----5:R4:W-:Y:S04]  /*03b0*/  STG.E desc[UR4][R4.64+0x5000], R11 ;  /* 0x0050000b04007986 */ /* 0x0209e8000c101904 */
[----:B-1----:R-:W5:Y:S04]  /*03c0*/  LDG.E R23, desc[UR4][R4.64+0x6000] ;  /* 0x0060000404177981 */ /* 0x002f68000c1e1900 */
[----:B------:R-:W2:Y:S04]  /*03d0*/  LDG.E R9, desc[UR4][R2.64+0x18] ;  /* 0x0000180402097981 */ /* 0x000ea8000c1e1900 */
[----:B-----5:R1:W-:Y:S04]  /*03e0*/  STG.E desc[UR4][R2.64+0x18], R23 ;  /* 0x0000181702007986 */ /* 0x0203e8000c101904 */
[----:B--2---:R2:W-:Y:S04]  /*03f0*/  STG.E desc[UR4][R4.64+0x6000], R9 ;  /* 0x0060000904007986 */ /* 0x0045e8000c101904 */
[----:B------:R-:W5:Y:S04]  /*0400*/  LDG.E R15, desc[UR4][R4.64+0x7000] ;  /* 0x00700004040f7981 */ /* 0x000f68000c1e1900 */
[----:B------:R-:W3:Y:S04]  /*0410*/  LDG.E R13, desc[UR4][R2.64+0x1c] ;  /* 0x00001c04020d7981 */ /* 0x000ee8000c1e1900 */
[----:B-----5:R5:W-:Y:S04]  /*0420*/  STG.E desc[UR4][R2.64+0x1c], R15 ;  /* 0x00001c0f02007986 */ /* 0x020be8000c101904 */
[----:B---3--:R3:W-:Y:S04]  /*0430*/  STG.E desc[UR4][R4.64+0x7000], R13 ;  /* 0x0070000d04007986 */ /* 0x0087e8000c101904 */
[----:B------:R-:W4:Y:S04]  /*0440*/  LDG.E R19, desc[UR4][R4.64+0x8000] ;  /* 0x0080000404137981 */ /* 0x000f28000c1e1900 */
[----:B------:R-:W2:Y:S04]  /*0450*/  LDG.E R17, desc[UR4][R2.64+0x20] ;  /* 0x0000200402117981 */ /* 0x000ea8000c1e1900 */
[----:B----4-:R4:W-:Y:S04]  /*0460*/  STG.E desc[UR4][R2.64+0x20], R19 ;  /* 0x0000201302007986 */ /* 0x0109e8000c101904 */
[----:B--2---:R2:W-:Y:S04]  /*0470*/  STG.E desc[UR4][R4.64+0x8000], R17 ;  /* 0x0080001104007986 */ /* 0x0045e8000c101904 */
[----:B0-----:R-:W5:Y:S04]  /*0480*/  LDG.E R21, desc[UR4][R4.64+0x9000] ;  /* 0x0090000404157981 */ /* 0x001f68000c1e1900 */
[----:B------:R-:W3:Y:S04]  /*0490*/  LDG.E R11, desc[UR4][R2.64+0x24] ;  /* 0x00002404020b7981 */ /* 0x000ee8000c1e1900 */
[----:B-----5:R0:W-:Y:S04]  /*04a0*/  STG.E desc[UR4][R2.64+0x24], R21 ;  /* 0x0000241502007986 */ /* 0x0201e8000c101904 */
[----:B---3--:R3:W-:Y:S04]  /*04b0*/  STG.E desc[UR4][R4.64+0x9000], R11 ;  /* 0x0090000b04007986 */ /* 0x0087e8000c101904 */
[----:B-1----:R-:W5:Y:S04]  /*04c0*/  LDG.E R23, desc[UR4][R4.64+0xa000] ;  /* 0x00a0000404177981 */ /* 0x002f68000c1e1900 */
[----:B------:R-:W4:Y:S04]  /*04d0*/  LDG.E R9, desc[UR4][R2.64+0x28] ;  /* 0x0000280402097981 */ /* 0x000f28000c1e1900 */
[----:B-----5:R-:W-:Y:S04]  /*04e0*/  STG.E desc[UR4][R2.64+0x28], R23 ;  /* 0x0000281702007986 */ /* 0x020fe8000c101904 */
[----:B----4-:R1:W-:Y:S04]  /*04f0*/  STG.E desc[UR4][R4.64+0xa000], R9 ;  /* 0x00a0000904007986 */ /* 0x0103e8000c101904 */
[----:B------:R-:W4:Y:S04]  /*0500*/  LDG.E R15, desc[UR4][R4.64+0xb000] ;  /* 0x00b00004040f7981 */ /* 0x000f28000c1e1900 */
[----:B------:R-:W5:Y:S04]  /*0510*/  LDG.E R13, desc[UR4][R2.64+0x2c] ;  /* 0x00002c04020d7981 */ /* 0x000f68000c1e1900 */
[----:B----4-:R-:W-:Y:S04]  /*0520*/  STG.E desc[UR4][R2.64+0x2c], R15 ;  /* 0x00002c0f02007986 */ /* 0x010fe8000c101904 */
[----:B-----5:R4:W-:Y:S04]  /*0530*/  STG.E desc[UR4][R4.64+0xb000], R13 ;  /* 0x00b0000d04007986 */ /* 0x0209e8000c101904 */
[----:B------:R-:W5:Y:S04]  /*0540*/  LDG.E R19, desc[UR4][R4.64+0xc000] ;  /* 0x00c0000404137981 */ /* 0x000f68000c1e1900 */
[----:B--2---:R-:W2:Y:S01]  /*0550*/  LDG.E R17, desc[UR4][R2.64+0x30] ;  /* 0x0000300402117981 */ /* 0x004ea2000c1e1900 */
[----:B------:R-:W-:-:S05]  /*0560*/  VIADD R8, R8, 0x10 ;  /* 0x0000001008087836 */ /* 0x000fca0000000000 */
[----:B------:R-:W-:Y:S01]  /*0570*/  ISETP.GE.AND P1, PT, R8, -0xc, PT ;  /* 0xfffffff40800780c */ /* 0x000fe20003f26270 */
[----:B-----5:R-:W-:Y:S04]  /*0580*/  STG.E desc[UR4][R2.64+0x30], R19 ;  /* 0x0000301302007986 */ /* 0x020fe8000c101904 */
[----:B--2---:R-:W-:Y:S04]  /*0590*/  STG.E desc[UR4][R4.64+0xc000], R17 ;  /* 0x00c0001104007986 */ /* 0x004fe8000c101904 */
[----:B0-----:R-:W2:Y:S04]  /*05a0*/  LDG.E R21, desc[UR4][R4.64+0xd000] ;  /* 0x00d0000404157981 */ /* 0x001ea8000c1e1900 */
[----:B---3--:R-:W3:Y:S01]  /*05b0*/  LDG.E R11, desc[UR4][R2.64+0x34] ;  /* 0x00003404020b7981 */ /* 0x008ee2000c1e1900 */
[----:B------:R-:W-:-:S02]  /*05c0*/  IADD3 R12, P2, PT, R2, 0x40, RZ ;  /* 0x00000040020c7810 */ /* 0x000fc40007f5e0ff */
[----:B-1----:R-:W-:-:S03]  /*05d0*/  IADD3 R9, P3, PT, R4, 0x10000, RZ ;  /* 0x0001000004097810 */ /* 0x002fc60007f7e0ff */
[----:B----4-:R-:W-:Y:S01]  /*05e0*/  IMAD.X R13, RZ, RZ, R3, P2 ;  /* 0x000000ffff0d7224 */ /* 0x010fe200010e0603 */
[----:B------:R-:W-:Y:S01]  /*05f0*/  IADD3.X R10, PT, PT, RZ, R5, RZ, P3, !PT ;  /* 0x00000005ff0a7210 */ /* 0x000fe20001ffe4ff */
[----:B--2---:R0:W-:Y:S04]  /*0600*/  STG.E desc[UR4][R2.64+0x34], R21 ;  /* 0x0000341502007986 */ /* 0x0041e8000c101904 */
[----:B---3--:R1:W-:Y:S01]  /*0610*/  STG.E desc[UR4][R4.64+0xd000], R11 ;  /* 0x00d0000b04007986 */ /* 0x0083e2000c101904 */
[----:B0-----:R-:W-:Y:S02]  /*0620*/  IMAD.MOV.U32 R2, RZ, RZ, R12 ;  /* 0x000000ffff027224 */ /* 0x001fe400078e000c */
[----:B------:R-:W-:Y:S02]  /*0630*/  IMAD.MOV.U32 R3, RZ, RZ, R13 ;  /* 0x000000ffff037224 */ /* 0x000fe400078e000d */
[----:B-1----:R-:W-:-:S02]  /*0640*/  IMAD.MOV.U32 R4, RZ, RZ, R9 ;  /* 0x000000ffff047224 */ /* 0x002fc400078e0009 */
[----:B------:R-:W-:Y:S01]  /*0650*/  IMAD.MOV.U32 R5, RZ, RZ, R10 ;  /* 0x000000ffff057224 */ /* 0x000fe200078e000a */
[----:B------:R-:W-:Y:S06]  /*0660*/  @!P1 BRA `(.L_x_6) ;  /* 0xfffffff800d49947 */ /* 0x000fec000383ffff */
.L_x_5:
[----:B0-----:R-:W-:Y:S05]  /*0670*/  BSYNC.RECONVERGENT B2 ;  /* 0x0000000000027941 */ /* 0x001fea0003800200 */
.L_x_4:
[----:B------:R-:W-:Y:S01]  /*0680*/  IMAD.MOV R9, RZ, RZ, -R8 ;  /* 0x000000ffff097224 */ /* 0x000fe200078e0a08 */
[----:B------:R-:W-:Y:S04]  /*0690*/  BSSY.RECONVERGENT B2, `(.L_x_7) ;  /* 0x000002d000027945 */ /* 0x000fe80003800200 */
[----:B------:R-:W-:-:S13]  /*06a0*/  ISETP.GT.AND P1, PT, R9, 0x4, PT ;  /* 0x000000040900780c */ /* 0x000fda0003f24270 */
[----:B------:R-:W-:Y:S05]  /*06b0*/  @!P1 BRA `(.L_x_8) ;  /* 0x0000000000a89947 */ /* 0x000fea0003800000 */
[----:B------:R-:W2:Y:S04]  /*06c0*/  LDG.E R11, desc[UR4][R4.64+-0x2000] ;  /* 0xffe00004040b7981 */ /* 0x000ea8000c1e1900 */
        /* <DEDUP_REMOVED lines=13> */
[----:B--2---:R-:W-:Y:S04]  /*07a0*/  STG.E desc[UR4][R2.64+0x4], R21 ;  /* 0x0000041502007986 */ /* 0x004fe8000c101904 */
[----:B---3--:R-:W-:Y:S04]  /*07b0*/  STG.E desc[UR4][R4.64+0x1000], R11 ;  /* 0x0010000b04007986 */ /* 0x008fe8000c101904 */
[----:B------:R-:W2:Y:S04]  /*07c0*/  LDG.E R23, desc[UR4][R4.64+0x2000] ;  /* 0x0020000404177981 */ /* 0x000ea8000c1e1900 */
[----:B-1----:R-:W3:Y:S04]  /*07d0*/  LDG.E R9, desc[UR4][R2.64+0x8] ;  /* 0x0000080402097981 */ /* 0x002ee8000c1e1900 */
[----:B--2---:R-:W-:Y:S04]  /*07e0*/  STG.E desc[UR4][R2.64+0x8], R23 ;  /* 0x0000081702007986 */ /* 0x004fe8000c101904 */
[----:B---3--:R0:W-:Y:S04]  /*07f0*/  STG.E desc[UR4][R4.64+0x2000], R9 ;  /* 0x0020000904007986 */ /* 0x0081e8000c101904 */
[----:B------:R-:W2:Y:S04]  /*0800*/  LDG.E R15, desc[UR4][R4.64+0x3000] ;  /* 0x00300004040f7981 */ /* 0x000ea8000c1e1900 */
[----:B------:R-:W3:Y:S04]  /*0810*/  LDG.E R13, desc[UR4][R2.64+0xc] ;  /* 0x00000c04020d7981 */ /* 0x000ee8000c1e1900 */
[----:B--2---:R-:W-:Y:S04]  /*0820*/  STG.E desc[UR4][R2.64+0xc], R15 ;  /* 0x00000c0f02007986 */ /* 0x004fe8000c101904 */
[----:B---3--:R1:W-:Y:S04]  /*0830*/  STG.E desc[UR4][R4.64+0x3000], R13 ;  /* 0x0030000d04007986 */ /* 0x0083e8000c101904 */
[----:B----4-:R-:W2:Y:S04]  /*0840*/  LDG.E R19, desc[UR4][R4.64+0x4000] ;  /* 0x0040000404137981 */ /* 0x010ea8000c1e1900 */
[----:B-----5:R-:W3:Y:S01]  /*0850*/  LDG.E R17, desc[UR4][R2.64+0x10] ;  /* 0x0000100402117981 */ /* 0x020ee2000c1e1900 */
[----:B0-----:R-:W-:-:S03]  /*0860*/  IADD3 R9, P2, PT, R4, 0x8000, RZ ;  /* 0x0000800004097810 */ /* 0x001fc60007f5e0ff */
[----:B--2---:R-:W-:Y:S04]  /*0870*/  STG.E desc[UR4][R2.64+0x10], R19 ;  /* 0x0000101302007986 */ /* 0x004fe8000c101904 */
[----:B---3--:R-:W-:Y:S04]  /*0880*/  STG.E desc[UR4][R4.64+0x4000], R17 ;  /* 0x0040001104007986 */ /* 0x008fe8000c101904 */
[----:B------:R-:W2:Y:S04]  /*0890*/  LDG.E R21, desc[UR4][R4.64+0x5000] ;  /* 0x0050000404157981 */ /* 0x000ea8000c1e1900 */
[----:B------:R-:W3:Y:S01]  /*08a0*/  LDG.E R11, desc[UR4][R2.64+0x14] ;  /* 0x00001404020b7981 */ /* 0x000ee2000c1e1900 */
[----:B------:R-:W-:Y:S01]  /*08b0*/  IADD3 R12, P1, PT, R2, 0x20, RZ ;  /* 0x00000020020c7810 */ /* 0x000fe20007f3e0ff */
[----:B------:R-:W-:Y:S01]  /*08c0*/  IMAD.X R10, RZ, RZ, R5, P2 ;  /* 0x000000ffff0a7224 */ /* 0x000fe200010e0605 */
[----:B------:R-:W-:Y:S01]  /*08d0*/  PLOP3.LUT P0, PT, PT, PT, PT, 0x8, 0x80 ;  /* 0x000000000080781c */ /* 0x000fe20003f0e170 */
[----:B------:R-:W-:Y:S01]  /*08e0*/  VIADD R8, R8, 0x8 ;  /* 0x0000000808087836 */ /* 0x000fe20000000000 */
[----:B-1----:R-:W-:Y:S01]  /*08f0*/  IADD3.X R13, PT, PT, RZ, R3, RZ, P1, !PT ;  /* 0x00000003ff0d7210 */ /* 0x002fe20000ffe4ff */
[----:B--2---:R0:W-:Y:S04]  /*0900*/  STG.E desc[UR4][R2.64+0x14], R21 ;  /* 0x0000141502007986 */ /* 0x0041e8000c101904 */
[----:B---3--:R1:W-:Y:S01]  /*0910*/  STG.E desc[UR4][R4.64+0x5000], R11 ;  /* 0x0050000b04007986 */ /* 0x0083e2000c101904 */
[----:B0-----:R-:W-:-:S02]  /*0920*/  IMAD.MOV.U32 R2, RZ, RZ, R12 ;  /* 0x000000ffff027224 */ /* 0x001fc400078e000c */
[----:B------:R-:W-:Y:S02]  /*0930*/  IMAD.MOV.U32 R3, RZ, RZ, R13 ;  /* 0x000000ffff037224 */ /* 0x000fe400078e000d */
[----:B-1----:R-:W-:Y:S01]  /*0940*/  IMAD.MOV.U32 R4, RZ, RZ, R9 ;  /* 0x000000ffff047224 */ /* 0x002fe200078e0009 */
[----:B------:R-:W-:-:S07]  /*0950*/  MOV R5, R10 ;  /* 0x0000000a00057202 */ /* 0x000fce0000000f00 */
.L_x_8:
[----:B------:R-:W-:Y:S05]  /*0960*/  BSYNC.RECONVERGENT B2 ;  /* 0x0000000000027941 */ /* 0x000fea0003800200 */
.L_x_7:
[----:B------:R-:W-:-:S13]  /*0970*/  ISETP.NE.OR P0, PT, R8, RZ, P0 ;  /* 0x000000ff0800720c */ /* 0x000fda0000705670 */
[----:B------:R-:W-:Y:S05]  /*0980*/  @!P0 BREAK.RELIABLE B0 ;  /* 0x0000000000008942 */ /* 0x000fea0003800100 */
[----:B------:R-:W-:Y:S05]  /*0990*/  @!P0 BRA `(.L_x_1) ;  /* 0x0000000000708947 */ /* 0x000fea0003800000 */
.L_x_3:
[----:B0-----:R-:W-:Y:S05]  /*09a0*/  BSYNC.RELIABLE B0 ;  /* 0x0000000000007941 */ /* 0x001fea0003800100 */
.L_x_2:
[----:B------:R-:W2:Y:S04]  /*09b0*/  LDG.E R11, desc[UR4][R4.64+-0x2000] ;  /* 0xffe00004040b7981 */ /* 0x000ea8000c1e1900 */
[----:B------:R-:W3:Y:S04]  /*09c0*/  LDG.E R9, desc[UR4][R2.64+-0x8] ;  /* 0xfffff80402097981 */ /* 0x000ee8000c1e1900 */
[----:B--2---:R0:W-:Y:S04]  /*09d0*/  STG.E desc[UR4][R2.64+-0x8], R11 ;  /* 0xfffff80b02007986 */ /* 0x0041e8000c101904 */
[----:B---3--:R1:W-:Y:S04]  /*09e0*/  STG.E desc[UR4][R4.64+-0x2000], R9 ;  /* 0xffe0000904007986 */ /* 0x0083e8000c101904 */
[----:B------:R-:W2:Y:S04]  /*09f0*/  LDG.E R15, desc[UR4][R4.64+-0x1000] ;  /* 0xfff00004040f7981 */ /* 0x000ea8000c1e1900 */
[----:B------:R-:W3:Y:S04]  /*0a00*/  LDG.E R13, desc[UR4][R2.64+-0x4] ;  /* 0xfffffc04020d7981 */ /* 0x000ee8000c1e1900 */
[----:B--2---:R-:W-:Y:S04]  /*0a10*/  STG.E desc[UR4][R2.64+-0x4], R15 ;  /* 0xfffffc0f02007986 */ /* 0x004fe8000c101904 */
[----:B---3--:R2:W-:Y:S04]  /*0a20*/  STG.E desc[UR4][R4.64+-0x1000], R13 ;  /* 0xfff0000d04007986 */ /* 0x0085e8000c101904 */
[----:B------:R-:W3:Y:S04]  /*0a30*/  LDG.E R19, desc[UR4][R4.64] ;  /* 0x0000000404137981 */ /* 0x000ee8000c1e1900 */
[----:B------:R-:W4:Y:S01]  /*0a40*/  LDG.E R17, desc[UR4][R2.64] ;  /* 0x0000000402117981 */ /* 0x000f22000c1e1900 */
[----:B------:R-:W-:-:S05]  /*0a50*/  VIADD R8, R8, 0x4 ;  /* 0x0000000408087836 */ /* 0x000fca0000000000 */
[----:B------:R-:W-:Y:S01]  /*0a60*/  ISETP.NE.AND P0, PT, R8, RZ, PT ;  /* 0x000000ff0800720c */ /* 0x000fe20003f05270 */
[----:B---3--:R-:W-:Y:S04]  /*0a70*/  STG.E desc[UR4][R2.64], R19 ;  /* 0x0000001302007986 */ /* 0x008fe8000c101904 */
[----:B----4-:R-:W-:Y:S04]  /*0a80*/  STG.E desc[UR4][R4.64], R17 ;  /* 0x0000001104007986 */ /* 0x010fe8000c101904 */
[----:B------:R-:W3:Y:S04]  /*0a90*/  LDG.E R21, desc[UR4][R4.64+0x1000] ;  /* 0x0010000404157981 */ /* 0x000ee8000c1e1900 */
[----:B0-----:R-:W4:Y:S01]  /*0aa0*/  LDG.E R11, desc[UR4][R2.64+0x4] ;  /* 0x00000404020b7981 */ /* 0x001f22000c1e1900 */
[----:B------:R-:W-:-:S02]  /*0ab0*/  IADD3 R12, P1, PT, R2, 0x10, RZ ;  /* 0x00000010020c7810 */ /* 0x000fc40007f3e0ff */
[----:B-1----:R-:W-:-:S03]  /*0ac0*/  IADD3 R9, P2, PT, R4, 0x4000, RZ ;  /* 0x0000400004097810 */ /* 0x002fc60007f5e0ff */
[----:B--2---:R-:W-:Y:S02]  /*0ad0*/  IMAD.X R13, RZ, RZ, R3, P1 ;  /* 0x000000ffff0d7224 */ /* 0x004fe400008e0603 */
[----:B------:R-:W-:Y:S01]  /*0ae0*/  IMAD.X R10, RZ, RZ, R5, P2 ;  /* 0x000000ffff0a7224 */ /* 0x000fe200010e0605 */
[----:B---3--:R0:W-:Y:S04]  /*0af0*/  STG.E desc[UR4][R2.64+0x4], R21 ;  /* 0x0000041502007986 */ /* 0x0081e8000c101904 */
[----:B----4-:R1:W-:Y:S01]  /*0b00*/  STG.E desc[UR4][R4.64+0x1000], R11 ;  /* 0x0010000b04007986 */ /* 0x0103e2000c101904 */
[----:B0-----:R-:W-:Y:S02]  /*0b10*/  IMAD.MOV.U32 R2, RZ, RZ, R12 ;  /* 0x000000ffff027224 */ /* 0x001fe400078e000c */
[----:B------:R-:W-:Y:S01]  /*0b20*/  IMAD.MOV.U32 R3, RZ, RZ, R13 ;  /* 0x000000ffff037224 */ /* 0x000fe200078e000d */
[----:B-1----:R-:W-:Y:S01]  /*0b30*/  MOV R4, R9 ;  /* 0x0000000900047202 */ /* 0x002fe20000000f00 */
[----:B------:R-:W-:Y:S01]  /*0b40*/  IMAD.MOV.U32 R5, RZ, RZ, R10 ;  /* 0x000000ffff057224 */ /* 0x000fe200078e000a */
[----:B------:R-:W-:Y:S06]  /*0b50*/  @P0 BRA `(.L_x_2) ;  /* 0xfffffffc00940947 */ /* 0x000fec000383ffff */
.L_x_1:
[----:B0-----:R-:W-:Y:S05]  /*0b60*/  BSYNC.RECONVERGENT B1 ;  /* 0x0000000000017941 */ /* 0x001fea0003800200 */
.L_x_0:
[----:B------:R-:W-:Y:S05]  /*0b70*/  WARPSYNC.ALL ;  /* 0x0000000000007948 */ /* 0x000fea0003800000 */
[----:B------:R-:W-:-:S13]  /*0b80*/  ISETP.NE.AND P0, PT, R0, RZ, PT ;  /* 0x000000ff0000720c */ /* 0x000fda0003f05270 */
[----:B------:R-:W-:Y:S05]  /*0b90*/  @!P0 EXIT ;  /* 0x000000000000894d */ /* 0x000fea0003800000 */
[----:B------:R-:W0:Y:S01]  /*0ba0*/  LDCU.64 UR6, c[0x0][0x380] ;  /* 0x00007000ff0677ac */ /* 0x000e220008000a00 */
[----:B------:R-:W-:-:S04]  /*0bb0*/  IMAD.WIDE.U32 R4, R7, 0x4, RZ ;  /* 0x0000000407047825 */ /* 0x000fc800078e00ff */
[----:B------:R-:W-:-:S04]  /*0bc0*/  IMAD.WIDE.U32 R8, R7, 0x1000, RZ ;  /* 0x0000100007087825 */ /* 0x000fc800078e00ff */
[----:B------:R-:W-:-:S04]  /*0bd0*/  IMAD.WIDE.U32 R2, R6, 0x1000, RZ ;  /* 0x0000100006027825 */ /* 0x000fc800078e00ff */
[----:B------:R-:W-:Y:S01]  /*0be0*/  IMAD.WIDE.U32 R6, R6, 0x4, RZ ;  /* 0x0000000406067825 */ /* 0x000fe200078e00ff */
[----:B------:R-:W-:-:S03]  /*0bf0*/  LOP3.LUT R2, R2, R4, RZ, 0xfc, !PT ;  /* 0x0000000402027212 */ /* 0x000fc600078efcff */
[----:B------:R-:W-:Y:S01]  /*0c00*/  IMAD.MOV R0, RZ, RZ, -R0 ;  /* 0x000000ffff007224 */ /* 0x000fe200078e0a00 */
[----:B------:R-:W-:Y:S02]  /*0c10*/  LOP3.LUT R6, R8, R6, RZ, 0xfc, !PT ;  /* 0x0000000608067212 */ /* 0x000fe400078efcff */
[----:B0-----:R-:W-:Y:S02]  /*0c20*/  IADD3 R8, P0, PT, R2, UR6, RZ ;  /* 0x0000000602087c10 */ /* 0x001fe4000ff1e0ff */
[----:B------:R-:W-:Y:S02]  /*0c30*/  IADD3 R6, P1, PT, R6, UR6, RZ ;  /* 0x0000000606067c10 */ /* 0x000fe4000ff3e0ff */
[----:B------:R-:W-:Y:S02]  /*0c40*/  LOP3.LUT R2, R3, R5, RZ, 0xfc, !PT ;  /* 0x0000000503027212 */ /* 0x000fe400078efcff */
[----:B------:R-:W-:Y:S02]  /*0c50*/  LOP3.LUT R7, R9, R7, RZ, 0xfc, !PT ;  /* 0x0000000709077212 */ /* 0x000fe400078efcff */
[----:B------:R-:W-:-:S02]  /*0c60*/  IADD3.X R13, PT, PT, R2, UR7, RZ, P0, !PT ;  /* 0x00000007020d7c10 */ /* 0x000fc400087fe4ff */
[----:B------:R-:W-:-:S07]  /*0c70*/  IADD3.X R11, PT, PT, R7, UR7, RZ, P1, !PT ;  /* 0x00000007070b7c10 */ /* 0x000fce0008ffe4ff */
.L_x_9:
[----:B0-----:R-:W-:Y:S01]  /*0c80*/  IMAD.MOV.U32 R2, RZ, RZ, R8 ;  /* 0x000000ffff027224 */ /* 0x001fe200078e0008 */
[----:B------:R-:W-:Y:S01]  /*0c90*/  MOV R5, R11 ;  /* 0x0000000b00057202 */ /* 0x000fe20000000f00 */
[----:B------:R-:W-:Y:S02]  /*0ca0*/  IMAD.MOV.U32 R3, RZ, RZ, R13 ;  /* 0x000000ffff037224 */ /* 0x000fe400078e000d */
[----:B------:R-:W-:-:S03]  /*0cb0*/  IMAD.MOV.U32 R4, RZ, RZ, R6 ;  /* 0x000000ffff047224 */ /* 0x000fc600078e0006 */
[----:B------:R-:W2:Y:S04]  /*0cc0*/  LDG.E R9, desc[UR4][R2.64] ;  /* 0x0000000402097981 */ /* 0x000ea8000c1e1900 */
[----:B------:R-:W3:Y:S01]  /*0cd0*/  LDG.E R7, desc[UR4][R4.64] ;  /* 0x0000000404077981 */ /* 0x000ee2000c1e1900 */
[----:B------:R-:W-:Y:S01]  /*0ce0*/  VIADD R0, R0, 0x1 ;  /* 0x0000000100007836 */ /* 0x000fe20000000000 */
[----:B------:R-:W-:Y:S02]  /*0cf0*/  IADD3 R8, P1, PT, R2, 0x1000, RZ ;  /* 0x0000100002087810 */ /* 0x000fe40007f3e0ff */
[----:B------:R-:W-:Y:S02]  /*0d00*/  IADD3 R6, P2, PT, R4, 0x4, RZ ;  /* 0x0000000404067810 */ /* 0x000fe40007f5e0ff */
[----:B------:R-:W-:Y:S01]  /*0d10*/  ISETP.NE.AND P0, PT, R0, RZ, PT ;  /* 0x000000ff0000720c */ /* 0x000fe20003f05270 */
[----:B------:R-:W-:-:S02]  /*0d20*/  IMAD.X R13, RZ, RZ, R3, P1 ;  /* 0x000000ffff0d7224 */ /* 0x000fc400008e0603 */
[----:B------:R-:W-:Y:S01]  /*0d30*/  IMAD.X R11, RZ, RZ, R5, P2 ;  /* 0x000000ffff0b7224 */ /* 0x000fe200010e0605 */
[----:B--2---:R0:W-:Y:S04]  /*0d40*/  STG.E desc[UR4][R4.64], R9 ;  /* 0x0000000904007986 */ /* 0x0041e8000c101904 */
[----:B---3--:R0:W-:Y:S05]  /*0d50*/  STG.E desc[UR4][R2.64], R7 ;  /* 0x0000000702007986 */ /* 0x0081ea000c101904 */
[----:B------:R-:W-:Y:S05]  /*0d60*/  @P0 BRA `(.L_x_9) ;  /* 0xfffffffc00c40947 */ /* 0x000fea000383ffff */
[----:B------:R-:W-:Y:S05]  /*0d70*/  EXIT ;  /* 0x000000000000794d */ /* 0x000fea0003800000 */
.L_x_10:
[----:B------:R-:W-:-:S00]  /*0d80*/  BRA `(.L_x_10) ;  /* 0xfffffffc00fc7947 */ /* 0x000fc0000383ffff */
[----:B------:R-:W-:-:S00]  /*0d90*/  NOP ;  /* 0x0000000000007918 */ /* 0x000fc00000000000 */
        /* <DEDUP_REMOVED lines=14> */
.L_x_11:


//--------------------- .nv.shared.reserved.0     --------------------------
	.section	.nv.shared.reserved.0,"aw",@nobits
	.weak		__nv_reservedSMEM_offset_0_alias
	.size		__nv_reservedSMEM_offset_0_alias, 0, 64
	.other		__nv_reservedSMEM_offset_0_alias,@"STO_CUDA_RESERVED_SHARED STV_DEFAULT"
__nv_reservedSMEM_offset_0_alias:
	.zero		0
	.zero		64


//--------------------- .nv.constant0._Z9transposePA1024_i --------------------------
	.section	.nv.constant0._Z9transposePA1024_i,"a",@progbits
	.sectionflags	@""
	.align	4
.nv.constant0._Z9transposePA1024_i:
	.zero		904


//--------------------- SYMBOLS --------------------------

	.type		.nv.reservedSmem.offset0,@object
	.size		.nv.reservedSmem.offset0,0x4
